//
// Generated by NVIDIA NVVM Compiler
//
// Compiler Build ID: CL-36424714
// Cuda compilation tools, release 13.0, V13.0.88
// Based on NVVM 20.0.0
//

.version 9.0
.target sm_100
.address_size 64

	// .globl	_Z34noise_add_source_master_rec_kernelPKiS0_iPfPKfi

.visible .entry _Z34noise_add_source_master_rec_kernelPKiS0_iPfPKfi(
	.param .u64 .ptr .align 1 _Z34noise_add_source_master_rec_kernelPKiS0_iPfPKfi_param_0,
	.param .u64 .ptr .align 1 _Z34noise_add_source_master_rec_kernelPKiS0_iPfPKfi_param_1,
	.param .u32 _Z34noise_add_source_master_rec_kernelPKiS0_iPfPKfi_param_2,
	.param .u64 .ptr .align 1 _Z34noise_add_source_master_rec_kernelPKiS0_iPfPKfi_param_3,
	.param .u64 .ptr .align 1 _Z34noise_add_source_master_rec_kernelPKiS0_iPfPKfi_param_4,
	.param .u32 _Z34noise_add_source_master_rec_kernelPKiS0_iPfPKfi_param_5
)
{
	.reg .b32 	%r<11>;
	.reg .b32 	%f<7>;
	.reg .b64 	%rd<17>;

	ld.param.u64 	%rd1, [_Z34noise_add_source_master_rec_kernelPKiS0_iPfPKfi_param_0];
	ld.param.u64 	%rd2, [_Z34noise_add_source_master_rec_kernelPKiS0_iPfPKfi_param_1];
	ld.param.u32 	%r1, [_Z34noise_add_source_master_rec_kernelPKiS0_iPfPKfi_param_2];
	ld.param.u64 	%rd3, [_Z34noise_add_source_master_rec_kernelPKiS0_iPfPKfi_param_3];
	ld.param.u64 	%rd4, [_Z34noise_add_source_master_rec_kernelPKiS0_iPfPKfi_param_4];
	ld.param.u32 	%r2, [_Z34noise_add_source_master_rec_kernelPKiS0_iPfPKfi_param_5];
	cvta.to.global.u64 	%rd5, %rd3;
	cvta.to.global.u64 	%rd6, %rd4;
	cvta.to.global.u64 	%rd7, %rd1;
	cvta.to.global.u64 	%rd8, %rd2;
	mov.u32 	%r3, %tid.x;
	mul.wide.s32 	%rd9, %r1, 4;
	add.s64 	%rd10, %rd8, %rd9;
	ld.global.u32 	%r4, [%rd10];
	mad.lo.s32 	%r5, %r4, 125, %r3;
	add.s32 	%r6, %r5, -125;
	mul.wide.s32 	%rd11, %r6, 4;
	add.s64 	%rd12, %rd7, %rd11;
	ld.global.u32 	%r7, [%rd12];
	mad.lo.s32 	%r8, %r7, 3, -3;
	mul.wide.s32 	%rd13, %r8, 4;
	add.s64 	%rd14, %rd5, %rd13;
	mul.lo.s32 	%r9, %r3, 3;
	mad.lo.s32 	%r10, %r2, 375, %r9;
	mul.wide.s32 	%rd15, %r10, 4;
	add.s64 	%rd16, %rd6, %rd15;
	ld.global.f32 	%f1, [%rd16];
	atom.global.add.f32 	%f2, [%rd14], %f1;
	ld.global.f32 	%f3, [%rd16+4];
	atom.global.add.f32 	%f4, [%rd14+4], %f3;
	ld.global.f32 	%f5, [%rd16+8];
	atom.global.add.f32 	%f6, [%rd14+8], %f5;
	ret;

}


// ===== COMPILED SASS (sm_100) =====

	.target	sm_100

	.elftype	@"ET_EXEC"


//--------------------- .note.nv.tkinfo           --------------------------
	.section	.note.nv.tkinfo,"",@"SHT_NOTE"
	.sectionflags	@"SHF_NOTE_NV_TKINFO"
	.tkinfo
        /*0018*/ 	.word	0x00000002
        /*0030*/ 	.string	""
        /*0030*/ 	.string	"ptxas"
        /*0030*/ 	.string	"Cuda compilation tools, release 13.0, V13.0.88"
        /*0030*/ 	.string	"Build cuda_13.0.r13.0/compiler.36424714_0"
        /*0030*/ 	.string	"-arch sm_100 -m 64 "



//--------------------- .note.nv.cuinfo           --------------------------
	.section	.note.nv.cuinfo,"",@"SHT_NOTE"
	.sectionflags	@"SHF_NOTE_NV_CUINFO"
        /*0018*/ 	.short	0x0002
        /*001a*/ 	.short	0x0064
        /*001c*/ 	.short	0x0082
	.zero		2


//--------------------- .nv.info                  --------------------------
	.section	.nv.info,"",@"SHT_CUDA_INFO"
	.align	4


	//----- nvinfo : EIATTR_REGCOUNT
	.align		4
        /*0000*/ 	.byte	0x04, 0x2f
        /*0002*/ 	.short	(.L_1 - .L_0)
	.align		4
.L_0:
        /*0004*/ 	.word	index@(_Z34noise_add_source_master_rec_kernelPKiS0_iPfPKfi)
        /*0008*/ 	.word	0x00000010


	//----- nvinfo : EIATTR_FRAME_SIZE
	.align		4
.L_1:
        /*000c*/ 	.byte	0x04, 0x11
        /*000e*/ 	.short	(.L_3 - .L_2)
	.align		4
.L_2:
        /*0010*/ 	.word	index@(_Z34noise_add_source_master_rec_kernelPKiS0_iPfPKfi)
        /*0014*/ 	.word	0x00000000


	//----- nvinfo : EIATTR_MIN_STACK_SIZE
	.align		4
.L_3:
        /*0018*/ 	.byte	0x04, 0x12
        /*001a*/ 	.short	(.L_5 - .L_4)
	.align		4
.L_4:
        /*001c*/ 	.word	index@(_Z34noise_add_source_master_rec_kernelPKiS0_iPfPKfi)
        /*0020*/ 	.word	0x00000000
.L_5:


//--------------------- .nv.compat                --------------------------
	.section	.nv.compat,"",@"SHT_CUDA_COMPAT_INFO"
	.align	4
        /*0000*/ 	.byte	0x02, 0x09, 0x00, 0x00, 0x02, 0x02, 0x01, 0x00, 0x02, 0x05, 0x05, 0x00, 0x03, 0x07, 0x01, 0x01
        /*0010*/ 	.byte	0x02, 0x03, 0x00, 0x00, 0x02, 0x06, 0x01, 0x00, 0x04, 0x0b, 0x08, 0x00, 0x09, 0x00, 0x00, 0x00
        /*0020*/ 	.byte	0x00, 0x00, 0x00, 0x00


//--------------------- .nv.info._Z34noise_add_source_master_rec_kernelPKiS0_iPfPKfi --------------------------
	.section	.nv.info._Z34noise_add_source_master_rec_kernelPKiS0_iPfPKfi,"",@"SHT_CUDA_INFO"
	.sectionflags	@""
	.align	4


	//----- nvinfo : EIATTR_CUDA_API_VERSION
	.align		4
        /*0000*/ 	.byte	0x04, 0x37
        /*0002*/ 	.short	(.L_7 - .L_6)
.L_6:
        /*0004*/ 	.word	0x00000082


	//----- nvinfo : EIATTR_KPARAM_INFO
	.align		4
.L_7:
        /*0008*/ 	.byte	0x04, 0x17
        /*000a*/ 	.short	(.L_9 - .L_8)
.L_8:
        /*000c*/ 	.word	0x00000000
        /*0010*/ 	.short	0x0005
        /*0012*/ 	.short	0x0028
        /*0014*/ 	.byte	0x00, 0xf0, 0x11, 0x00


	//----- nvinfo : EIATTR_KPARAM_INFO
	.align		4
.L_9:
        /*0018*/ 	.byte	0x04, 0x17
        /*001a*/ 	.short	(.L_11 - .L_10)
.L_10:
        /*001c*/ 	.word	0x00000000
        /*0020*/ 	.short	0x0004
        /*0022*/ 	.short	0x0020
        /*0024*/ 	.byte	0x00, 0xf5, 0x21, 0x00


	//----- nvinfo : EIATTR_KPARAM_INFO
	.align		4
.L_11:
        /*0028*/ 	.byte	0x04, 0x17
        /*002a*/ 	.short	(.L_13 - .L_12)
.L_12:
        /*002c*/ 	.word	0x00000000
        /*0030*/ 	.short	0x0003
        /*0032*/ 	.short	0x0018
        /*0034*/ 	.byte	0x00, 0xf5, 0x21, 0x00


	//----- nvinfo : EIATTR_KPARAM_INFO
	.align		4
.L_13:
        /*0038*/ 	.byte	0x04, 0x17
        /*003a*/ 	.short	(.L_15 - .L_14)
.L_14:
        /*003c*/ 	.word	0x00000000
        /*0040*/ 	.short	0x0002
        /*0042*/ 	.short	0x0010
        /*0044*/ 	.byte	0x00, 0xf0, 0x11, 0x00


	//----- nvinfo : EIATTR_KPARAM_INFO
	.align		4
.L_15:
        /*0048*/ 	.byte	0x04, 0x17
        /*004a*/ 	.short	(.L_17 - .L_16)
.L_16:
        /*004c*/ 	.word	0x00000000
        /*0050*/ 	.short	0x0001
        /*0052*/ 	.short	0x0008
        /*0054*/ 	.byte	0x00, 0xf5, 0x21, 0x00


	//----- nvinfo : EIATTR_KPARAM_INFO
	.align		4
.L_17:
        /*0058*/ 	.byte	0x04, 0x17
        /*005a*/ 	.short	(.L_19 - .L_18)
.L_18:
        /*005c*/ 	.word	0x00000000
        /*0060*/ 	.short	0x0000
        /*0062*/ 	.short	0x0000
        /*0064*/ 	.byte	0x00, 0xf5, 0x21, 0x00


	//----- nvinfo : EIATTR_SPARSE_MMA_MASK
	.align		4
.L_19:
        /*0068*/ 	.byte	0x03, 0x50
        /*006a*/ 	.short	0x0000


	//----- nvinfo : EIATTR_MAXREG_COUNT
	.align		4
        /*006c*/ 	.byte	0x03, 0x1b
        /*006e*/ 	.short	0x00ff


	//----- nvinfo : EIATTR_MERCURY_ISA_VERSION
	.align		4
        /*0070*/ 	.byte	0x03, 0x5f
        /*0072*/ 	.short	0x0101


	//----- nvinfo : EIATTR_VRC_CTA_INIT_COUNT
	.align		4
        /*0074*/ 	.byte	0x02, 0x4a
	.zero		1
	.zero		1


	//----- nvinfo : EIATTR_EXIT_INSTR_OFFSETS
	.align		4
        /*0078*/ 	.byte	0x04, 0x1c
        /*007a*/ 	.short	(.L_21 - .L_20)


	//   ....[0]....
.L_20:
        /*007c*/ 	.word	0x000001b0


	//----- nvinfo : EIATTR_CBANK_PARAM_SIZE
	.align		4
.L_21:
        /*0080*/ 	.byte	0x03, 0x19
        /*0082*/ 	.short	0x002c


	//----- nvinfo : EIATTR_PARAM_CBANK
	.align		4
        /*0084*/ 	.byte	0x04, 0x0a
        /*0086*/ 	.short	(.L_23 - .L_22)
	.align		4
.L_22:
        /*0088*/ 	.word	index@(.nv.constant0._Z34noise_add_source_master_rec_kernelPKiS0_iPfPKfi)
        /*008c*/ 	.short	0x0380
        /*008e*/ 	.short	0x002c


	//----- nvinfo : EIATTR_SW_WAR
	.align		4
.L_23:
        /*0090*/ 	.byte	0x04, 0x36
        /*0092*/ 	.short	(.L_25 - .L_24)
.L_24:
        /*0094*/ 	.word	0x00000008
.L_25:


//--------------------- .nv.callgraph             --------------------------
	.section	.nv.callgraph,"",@"SHT_CUDA_CALLGRAPH"
	.align	4
	.sectionentsize	8
	.align		4
        /*0000*/ 	.word	0x00000000
	.align		4
        /*0004*/ 	.word	0xffffffff
	.align		4
        /*0008*/ 	.word	0x00000000
	.align		4
        /*000c*/ 	.word	0xfffffffe
	.align		4
        /*0010*/ 	.word	0x00000000
	.align		4
        /*0014*/ 	.word	0xfffffffd
	.align		4
        /*0018*/ 	.word	0x00000000
	.align		4
        /*001c*/ 	.word	0xfffffffc


//--------------------- .text._Z34noise_add_source_master_rec_kernelPKiS0_iPfPKfi --------------------------
	.section	.text._Z34noise_add_source_master_rec_kernelPKiS0_iPfPKfi,"ax",@progbits
	.align	128
        .global         _Z34noise_add_source_master_rec_kernelPKiS0_iPfPKfi
        .type           _Z34noise_add_source_master_rec_kernelPKiS0_iPfPKfi,@function
        .size           _Z34noise_add_source_master_rec_kernelPKiS0_iPfPKfi,(.L_x_1 - _Z34noise_add_source_master_rec_kernelPKiS0_iPfPKfi)
        .other          _Z34noise_add_source_master_rec_kernelPKiS0_iPfPKfi,@"STO_CUDA_ENTRY STV_DEFAULT"
_Z34noise_add_source_master_rec_kernelPKiS0_iPfPKfi:
.text._Z34noise_add_source_master_rec_kernelPKiS0_iPfPKfi:
[----:B------:R-:W-:Y:S08]  /*0000*/  LDC R1, c[0x0][0x37c] ;  /* 0x0000df00ff017b82 */ /* 0x000ff00000000800 */
[----:B------:R-:W0:Y:S01]  /*0010*/  LDC R5, c[0x0][0x390] ;  /* 0x0000e400ff057b82 */ /* 0x000e220000000800 */
[----:B------:R-:W1:Y:S07]  /*0020*/  LDCU.64 UR4, c[0x0][0x358] ;  /* 0x00006b00ff0477ac */ /* 0x000e6e0008000a00 */
[----:B------:R-:W0:Y:S01]  /*0030*/  LDC.64 R2, c[0x0][0x388] ;  /* 0x0000e200ff027b82 */ /* 0x000e220000000a00 */
[----:B------:R-:W2:Y:S07]  /*0040*/  S2R R11, SR_TID.X ;  /* 0x00000000000b7919 */ /* 0x000eae0000002100 */
[----:B------:R-:W3:Y:S08]  /*0050*/  LDC R8, c[0x0][0x3a8] ;  /* 0x0000ea00ff087b82 */ /* 0x000ef00000000800 */
[----:B------:R-:W4:Y:S01]  /*0060*/  LDC.64 R6, c[0x0][0x3a0] ;  /* 0x0000e800ff067b82 */ /* 0x000f220000000a00 */
[----:B0-----:R-:W-:-:S07]  /*0070*/  IMAD.WIDE R2, R5, 0x4, R2 ;  /* 0x0000000405027825 */ /* 0x001fce00078e0202 */
[----:B------:R-:W0:Y:S01]  /*0080*/  LDC.64 R4, c[0x0][0x380] ;  /* 0x0000e000ff047b82 */ /* 0x000e220000000a00 */
[----:B-1----:R-:W2:Y:S02]  /*0090*/  LDG.E R2, desc[UR4][R2.64] ;  /* 0x0000000402027981 */ /* 0x002ea4000c1e1900 */
[--C-:B--2---:R-:W-:Y:S02]  /*00a0*/  IMAD R0, R2, 0x7d, R11.reuse ;  /* 0x0000007d02007824 */ /* 0x104fe400078e020b */
[----:B---3--:R-:W-:-:S03]  /*00b0*/  IMAD R11, R8, 0x7d, R11 ;  /* 0x0000007d080b7824 */ /* 0x008fc600078e020b */
[----:B------:R-:W1:Y:S01]  /*00c0*/  LDC.64 R2, c[0x0][0x398] ;  /* 0x0000e600ff027b82 */ /* 0x000e620000000a00 */
[----:B------:R-:W-:-:S05]  /*00d0*/  IADD3 R9, PT, PT, R0, -0x7d, RZ ;  /* 0xffffff8300097810 */ /* 0x000fca0007ffe0ff */
[----:B0-----:R-:W-:Y:S01]  /*00e0*/  IMAD.WIDE R4, R9, 0x4, R4 ;  /* 0x0000000409047825 */ /* 0x001fe200078e0204 */
[----:B------:R-:W-:-:S05]  /*00f0*/  LEA R9, R11, R11, 0x1 ;  /* 0x0000000b0b097211 */ /* 0x000fca00078e08ff */
[----:B------:R-:W2:Y:S01]  /*0100*/  LDG.E R4, desc[UR4][R4.64] ;  /* 0x0000000404047981 */ /* 0x000ea2000c1e1900 */
[----:B----4-:R-:W-:-:S05]  /*0110*/  IMAD.WIDE R6, R9, 0x4, R6 ;  /* 0x0000000409067825 */ /* 0x010fca00078e0206 */
[----:B------:R-:W3:Y:S01]  /*0120*/  LDG.E R11, desc[UR4][R6.64] ;  /* 0x00000004060b7981 */ /* 0x000ee2000c1e1900 */
[----:B------:R-:W-:-:S05]  /*0130*/  HFMA2 R9, -RZ, RZ, 0, 1.78813934326171875e-07 ;  /* 0x00000003ff097431 */ /* 0x000fca00000001ff */
[----:B--2---:R-:W-:-:S04]  /*0140*/  IMAD R9, R4, R9, -0x3 ;  /* 0xfffffffd04097424 */ /* 0x004fc800078e0209 */
[----:B-1----:R-:W-:-:S05]  /*0150*/  IMAD.WIDE R2, R9, 0x4, R2 ;  /* 0x0000000409027825 */ /* 0x002fca00078e0202 */
[----:B---3--:R-:W-:Y:S04]  /*0160*/  REDG.E.ADD.F32.FTZ.RN.STRONG.GPU desc[UR4][R2.64], R11 ;  /* 0x0000000b020079a6 */ /* 0x008fe8000c12f304 */
[----:B------:R-:W2:Y:S04]  /*0170*/  LDG.E R9, desc[UR4][R6.64+0x4] ;  /* 0x0000040406097981 */ /* 0x000ea8000c1e1900 */
[----:B--2---:R-:W-:Y:S04]  /*0180*/  REDG.E.ADD.F32.FTZ.RN.STRONG.GPU desc[UR4][R2.64+0x4], R9 ;  /* 0x00000409020079a6 */ /* 0x004fe8000c12f304 */
[----:B------:R-:W2:Y:S04]  /*0190*/  LDG.E R13, desc[UR4][R6.64+0x8] ;  /* 0x00000804060d7981 */ /* 0x000ea8000c1e1900 */
[----:B--2---:R-:W-:Y:S01]  /*01a0*/  REDG.E.ADD.F32.FTZ.RN.STRONG.GPU desc[UR4][R2.64+0x8], R13 ;  /* 0x0000080d020079a6 */ /* 0x004fe2000c12f304 */
[----:B------:R-:W-:Y:S05]  /*01b0*/  EXIT ;  /* 0x000000000000794d */ /* 0x000fea0003800000 */
.L_x_0:
[----:B------:R-:W-:-:S00]  /*01c0*/  BRA `(.L_x_0) ;  /* 0xfffffffc00fc7947 */ /* 0x000fc0000383ffff */
[----:B------:R-:W-:-:S00]  /*01d0*/  NOP ;  /* 0x0000000000007918 */ /* 0x000fc00000000000 */
        /* <DEDUP_REMOVED lines=10> */
.L_x_1:


//--------------------- .nv.shared.reserved.0     --------------------------
	.section	.nv.shared.reserved.0,"aw",@nobits
	.weak		__nv_reservedSMEM_offset_0_alias
	.size		__nv_reservedSMEM_offset_0_alias, 0, 64
	.other		__nv_reservedSMEM_offset_0_alias,@"STO_CUDA_RESERVED_SHARED STV_DEFAULT"
__nv_reservedSMEM_offset_0_alias:
	.zero		0
	.zero		64


//--------------------- .nv.constant0._Z34noise_add_source_master_rec_kernelPKiS0_iPfPKfi --------------------------
	.section	.nv.constant0._Z34noise_add_source_master_rec_kernelPKiS0_iPfPKfi,"a",@progbits
	.sectionflags	@""
	.align	4
.nv.constant0._Z34noise_add_source_master_rec_kernelPKiS0_iPfPKfi:
	.zero		940


//--------------------- SYMBOLS --------------------------

	.type		.nv.reservedSmem.offset0,@object
	.size		.nv.reservedSmem.offset0,0x4
